	.headerflags	@"EF_CUDA_TEXMODE_UNIFIED EF_CUDA_64BIT_ADDRESS EF_CUDA_ACCELERATORS EF_CUDA_SM90 EF_CUDA_VIRTUAL_SM(EF_CUDA_SM90)"
	.elftype	@"ET_EXEC"


//--------------------- .nv.info                  --------------------------
	.section	.nv.info,"",@"SHT_CUDA_INFO"
	.align	4


	//----- nvinfo : EIATTR_REGCOUNT
	.align		4
        /*0000*/ 	.byte	0x04, 0x2f
        /*0002*/ 	.short	(.L_3 - .L_2)
	.align		4
.L_2:
        /*0004*/ 	.word	index@(triton_poi_fused__native_batch_norm_legit_no_training_cat_relu_43)
        /*0008*/ 	.word	0x0000001a


	//----- nvinfo : EIATTR_MIN_STACK_SIZE
	.align		4
.L_3:
        /*000c*/ 	.byte	0x04, 0x12
        /*000e*/ 	.short	(.L_5 - .L_4)
	.align		4
.L_4:
        /*0010*/ 	.word	index@(triton_poi_fused__native_batch_norm_legit_no_training_cat_relu_43)
        /*0014*/ 	.word	0x00000000


	//----- nvinfo : EIATTR_FRAME_SIZE
	.align		4
.L_5:
        /*0018*/ 	.byte	0x04, 0x11
        /*001a*/ 	.short	(.L_7 - .L_6)
	.align		4
.L_6:
        /*001c*/ 	.word	index@(triton_poi_fused__native_batch_norm_legit_no_training_cat_relu_43)
        /*0020*/ 	.word	0x00000000


	//----- nvinfo : EIATTR_MIN_STACK_SIZE
	.align		4
.L_7:
        /*0024*/ 	.byte	0x04, 0x12
        /*0026*/ 	.short	(.L_9 - .L_8)
	.align		4
.L_8:
        /*0028*/ 	.word	index@(triton_poi_fused__native_batch_norm_legit_no_training_cat_relu_43)
        /*002c*/ 	.word	0x00000000
.L_9:


//--------------------- .nv.info.triton_poi_fused__native_batch_norm_legit_no_training_cat_relu_43 --------------------------
	.section	.nv.info.triton_poi_fused__native_batch_norm_legit_no_training_cat_relu_43,"",@"SHT_CUDA_INFO"
	.sectionflags	@""
	.align	4


	//----- nvinfo : EIATTR_CUDA_API_VERSION
	.align		4
        /*0000*/ 	.byte	0x04, 0x37
        /*0002*/ 	.short	(.L_11 - .L_10)
.L_10:
        /*0004*/ 	.word	0x0000007c


	//----- nvinfo : EIATTR_KPARAM_INFO
	.align		4
.L_11:
        /*0008*/ 	.byte	0x04, 0x17
        /*000a*/ 	.short	(.L_13 - .L_12)
.L_12:
        /*000c*/ 	.word	0x00000000
        /*0010*/ 	.short	0x0008
        /*0012*/ 	.short	0x0040
        /*0014*/ 	.byte	0x00, 0xf0, 0x11, 0x00


	//----- nvinfo : EIATTR_KPARAM_INFO
	.align		4
.L_13:
        /*0018*/ 	.byte	0x04, 0x17
        /*001a*/ 	.short	(.L_15 - .L_14)
.L_14:
        /*001c*/ 	.word	0x00000000
        /*0020*/ 	.short	0x0007
        /*0022*/ 	.short	0x0038
        /*0024*/ 	.byte	0x00, 0xf4, 0x21, 0x00


	//----- nvinfo : EIATTR_KPARAM_INFO
	.align		4
.L_15:
        /*0028*/ 	.byte	0x04, 0x17
        /*002a*/ 	.short	(.L_17 - .L_16)
.L_16:
        /*002c*/ 	.word	0x00000000
        /*0030*/ 	.short	0x0006
        /*0032*/ 	.short	0x0030
        /*0034*/ 	.byte	0x00, 0xf4, 0x21, 0x00


	//----- nvinfo : EIATTR_KPARAM_INFO
	.align		4
.L_17:
        /*0038*/ 	.byte	0x04, 0x17
        /*003a*/ 	.short	(.L_19 - .L_18)
.L_18:
        /*003c*/ 	.word	0x00000000
        /*0040*/ 	.short	0x0005
        /*0042*/ 	.short	0x0028
        /*0044*/ 	.byte	0x00, 0xf4, 0x21, 0x00


	//----- nvinfo : EIATTR_KPARAM_INFO
	.align		4
.L_19:
        /*0048*/ 	.byte	0x04, 0x17
        /*004a*/ 	.short	(.L_21 - .L_20)
.L_20:
        /*004c*/ 	.word	0x00000000
        /*0050*/ 	.short	0x0004
        /*0052*/ 	.short	0x0020
        /*0054*/ 	.byte	0x00, 0xf4, 0x21, 0x00


	//----- nvinfo : EIATTR_KPARAM_INFO
	.align		4
.L_21:
        /*0058*/ 	.byte	0x04, 0x17
        /*005a*/ 	.short	(.L_23 - .L_22)
.L_22:
        /*005c*/ 	.word	0x00000000
        /*0060*/ 	.short	0x0003
        /*0062*/ 	.short	0x0018
        /*0064*/ 	.byte	0x00, 0xf4, 0x21, 0x00


	//----- nvinfo : EIATTR_KPARAM_INFO
	.align		4
.L_23:
        /*0068*/ 	.byte	0x04, 0x17
        /*006a*/ 	.short	(.L_25 - .L_24)
.L_24:
        /*006c*/ 	.word	0x00000000
        /*0070*/ 	.short	0x0002
        /*0072*/ 	.short	0x0010
        /*0074*/ 	.byte	0x00, 0xf4, 0x21, 0x00


	//----- nvinfo : EIATTR_KPARAM_INFO
	.align		4
.L_25:
        /*0078*/ 	.byte	0x04, 0x17
        /*007a*/ 	.short	(.L_27 - .L_26)
.L_26:
        /*007c*/ 	.word	0x00000000
        /*0080*/ 	.short	0x0001
        /*0082*/ 	.short	0x0008
        /*0084*/ 	.byte	0x00, 0xf4, 0x21, 0x00


	//----- nvinfo : EIATTR_KPARAM_INFO
	.align		4
.L_27:
        /*0088*/ 	.byte	0x04, 0x17
        /*008a*/ 	.short	(.L_29 - .L_28)
.L_28:
        /*008c*/ 	.word	0x00000000
        /*0090*/ 	.short	0x0000
        /*0092*/ 	.short	0x0000
        /*0094*/ 	.byte	0x00, 0xf4, 0x21, 0x00


	//----- nvinfo : EIATTR_SPARSE_MMA_MASK
	.align		4
.L_29:
        /*0098*/ 	.byte	0x03, 0x50
        /*009a*/ 	.short	0x0000


	//----- nvinfo : EIATTR_MAXREG_COUNT
	.align		4
        /*009c*/ 	.byte	0x03, 0x1b
        /*009e*/ 	.short	0x00ff


	//----- nvinfo : EIATTR_EXIT_INSTR_OFFSETS
	.align		4
        /*00a0*/ 	.byte	0x04, 0x1c
        /*00a2*/ 	.short	(.L_31 - .L_30)


	//   ....[0]....
.L_30:
        /*00a4*/ 	.word	0x00000690


	//   ....[1]....
        /*00a8*/ 	.word	0x000006b0


	//----- nvinfo : EIATTR_REQNTID
	.align		4
.L_31:
        /*00ac*/ 	.byte	0x04, 0x10
        /*00ae*/ 	.short	(.L_33 - .L_32)
.L_32:
        /*00b0*/ 	.word	0x00000080
        /*00b4*/ 	.word	0x00000001
        /*00b8*/ 	.word	0x00000001


	//----- nvinfo : EIATTR_CBANK_PARAM_SIZE
	.align		4
.L_33:
        /*00bc*/ 	.byte	0x03, 0x19
        /*00be*/ 	.short	0x0044


	//----- nvinfo : EIATTR_PARAM_CBANK
	.align		4
        /*00c0*/ 	.byte	0x04, 0x0a
        /*00c2*/ 	.short	(.L_35 - .L_34)
	.align		4
.L_34:
        /*00c4*/ 	.word	index@(.nv.constant0.triton_poi_fused__native_batch_norm_legit_no_training_cat_relu_43)
        /*00c8*/ 	.short	0x0210
        /*00ca*/ 	.short	0x0044


	//----- nvinfo : EIATTR_SW_WAR
	.align		4
.L_35:
        /*00cc*/ 	.byte	0x04, 0x36
        /*00ce*/ 	.short	(.L_37 - .L_36)
.L_36:
        /*00d0*/ 	.word	0x00000008
.L_37:


//--------------------- .nv.callgraph             --------------------------
	.section	.nv.callgraph,"",@"SHT_CUDA_CALLGRAPH"
	.align	4
	.sectionentsize	8
	.align		4
        /*0000*/ 	.word	0x00000000
	.align		4
        /*0004*/ 	.word	0xffffffff
	.align		4
        /*0008*/ 	.word	0x00000000
	.align		4
        /*000c*/ 	.word	0xfffffffe
	.align		4
        /*0010*/ 	.word	0x00000000
	.align		4
        /*0014*/ 	.word	0xfffffffd
	.align		4
        /*0018*/ 	.word	0x00000000
	.align		4
        /*001c*/ 	.word	0xfffffffc


//--------------------- .nv.constant4             --------------------------
	.section	.nv.constant4,"a",@progbits
	.align	8
	.align		8
.nv.constant4:
        /*0000*/ 	.dword	_$_str
	.align		8
        /*0008*/ 	.dword	_$_str_$_2


//--------------------- .text.triton_poi_fused__native_batch_norm_legit_no_training_cat_relu_43 --------------------------
	.section	.text.triton_poi_fused__native_batch_norm_legit_no_training_cat_relu_43,"ax",@progbits
	.align	128
        .global         triton_poi_fused__native_batch_norm_legit_no_training_cat_relu_43
        .type           triton_poi_fused__native_batch_norm_legit_no_training_cat_relu_43,@function
        .size           triton_poi_fused__native_batch_norm_legit_no_training_cat_relu_43,(.L_x_1 - triton_poi_fused__native_batch_norm_legit_no_training_cat_relu_43)
        .other          triton_poi_fused__native_batch_norm_legit_no_training_cat_relu_43,@"STO_CUDA_ENTRY STV_DEFAULT"
triton_poi_fused__native_batch_norm_legit_no_training_cat_relu_43:
.text.triton_poi_fused__native_batch_norm_legit_no_training_cat_relu_43:
[----:B------:R-:W0:Y:S01]  /*0000*/  LDC R1, c[0x0][0x28] ;  /* 0x00000a00ff017b82 */ /* 0x000e220000000800 */
[----:B------:R-:W1:Y:S07]  /*0010*/  S2R R0, SR_TID.X ;  /* 0x0000000000007919 */ /* 0x000e6e0000002100 */
[----:B------:R-:W2:Y:S01]  /*0020*/  LDC.64 R6, c[0x0][0x228] ;  /* 0x00008a00ff067b82 */ /* 0x000ea20000000a00 */
[----:B------:R-:W-:Y:S01]  /*0030*/  IMAD.MOV.U32 R4, RZ, RZ, RZ ;  /* 0x000000ffff047224 */ /* 0x000fe200078e00ff */
[----:B------:R-:W-:Y:S01]  /*0040*/  ULDC.64 UR4, c[0x0][0x208] ;  /* 0x0000820000047ab9 */ /* 0x000fe20000000a00 */
[----:B------:R-:W3:Y:S01]  /*0050*/  S2R R3, SR_CTAID.X ;  /* 0x0000000000037919 */ /* 0x000ee20000002500 */
[----:B------:R-:W-:Y:S01]  /*0060*/  IMAD.MOV.U32 R8, RZ, RZ, RZ ;  /* 0x000000ffff087224 */ /* 0x000fe200078e00ff */
[----:B------:R-:W-:-:S03]  /*0070*/  ULDC.64 UR6, c[0x0][0x218] ;  /* 0x0000860000067ab9 */ /* 0x000fc60000000a00 */
[----:B------:R-:W4:Y:S01]  /*0080*/  LDC.64 R16, c[0x0][0x220] ;  /* 0x00008800ff107b82 */ /* 0x000f220000000a00 */
[----:B-1----:R-:W-:-:S05]  /*0090*/  IMAD.SHL.U32 R0, R0, 0x2, RZ ;  /* 0x0000000200007824 */ /* 0x002fca00078e00ff */
[----:B------:R-:W-:-:S05]  /*00a0*/  LOP3.LUT R0, R0, 0xfe, RZ, 0xc0, !PT ;  /* 0x000000fe00007812 */ /* 0x000fca00078ec0ff */
[----:B---3--:R-:W-:-:S05]  /*00b0*/  IMAD R3, R3, 0x100, R0 ;  /* 0x0000010003037824 */ /* 0x008fca00078e0200 */
[----:B------:R-:W-:Y:S02]  /*00c0*/  SHF.R.S32.HI R2, RZ, 0x1f, R3 ;  /* 0x0000001fff027819 */ /* 0x000fe40000011403 */
[----:B------:R-:W-:Y:S02]  /*00d0*/  ISETP.GE.AND P0, PT, R3, 0x5080, PT ;  /* 0x000050800300780c */ /* 0x000fe40003f06270 */
[----:B------:R-:W-:-:S04]  /*00e0*/  LEA.HI R9, R2, R3, RZ, 0x4 ;  /* 0x0000000302097211 */ /* 0x000fc800078f20ff */
[----:B------:R-:W-:-:S05]  /*00f0*/  SHF.R.S32.HI R5, RZ, 0x4, R9 ;  /* 0x00000004ff057819 */ /* 0x000fca0000011409 */
[----:B------:R-:W-:-:S05]  /*0100*/  IMAD.HI R0, R5, -0x3478d83f, R4 ;  /* 0xcb8727c105007827 */ /* 0x000fca00078e0204 */
[----:B------:R-:W-:-:S04]  /*0110*/  SHF.R.U32.HI R11, RZ, 0x1f, R0 ;  /* 0x0000001fff0b7819 */ /* 0x000fc80000011600 */
[----:B------:R-:W-:Y:S01]  /*0120*/  LEA.HI.SX32 R11, R0, R11, 0x18 ;  /* 0x0000000b000b7211 */ /* 0x000fe200078fc2ff */
[----:B------:R-:W-:-:S04]  /*0130*/  IMAD.MOV.U32 R0, RZ, RZ, RZ ;  /* 0x000000ffff007224 */ /* 0x000fc800078e00ff */
[----:B------:R-:W-:-:S04]  /*0140*/  IMAD R15, R11, -0x142, R5 ;  /* 0xfffffebe0b0f7824 */ /* 0x000fc800078e0205 */
[----:B--2---:R-:W-:-:S05]  /*0150*/  IMAD.WIDE R6, R15, 0x4, R6 ;  /* 0x000000040f067825 */ /* 0x004fca00078e0206 */
[----:B------:R-:W2:Y:S01]  /*0160*/  @!P0 LDG.E.EL R0, desc[UR4][R6.64] ;  /* 0x0000000406008981 */ /* 0x000ea2000c2e1900 */
[----:B------:R-:W-:-:S03]  /*0170*/  HFMA2.MMA R2, -RZ, RZ, 0, 0 ;  /* 0x00000000ff027435 */ /* 0x000fc600000001ff */
[----:B------:R1:W3:Y:S07]  /*0180*/  @!P0 LDG.E.EL R8, desc[UR4][R6.64] ;  /* 0x0000000406088981 */ /* 0x0002ee000c2e1900 */
[----:B------:R-:W-:Y:S01]  /*0190*/  IMAD.HI R2, R3, -0x3478d83f, R2 ;  /* 0xcb8727c103027827 */ /* 0x000fe200078e0202 */
[----:B------:R-:W-:-:S04]  /*01a0*/  LOP3.LUT R9, R9, 0xfffffff0, RZ, 0xc0, !PT ;  /* 0xfffffff009097812 */ /* 0x000fc800078ec0ff */
[----:B------:R-:W-:-:S04]  /*01b0*/  SHF.R.U32.HI R5, RZ, 0x1f, R2 ;  /* 0x0000001fff057819 */ /* 0x000fc80000011602 */
[----:B------:R-:W-:Y:S01]  /*01c0*/  LEA.HI.SX32 R2, R2, R5, 0x14 ;  /* 0x0000000502027211 */ /* 0x000fe200078fa2ff */
[----:B------:R-:W-:Y:S01]  /*01d0*/  IMAD.IADD R9, R3, 0x1, -R9 ;  /* 0x0000000103097824 */ /* 0x000fe200078e0a09 */
[----:B------:R-:W5:Y:S01]  /*01e0*/  LDC.64 R4, c[0x0][0x210] ;  /* 0x00008400ff047b82 */ /* 0x000f620000000a00 */
[----:B------:R-:W-:Y:S02]  /*01f0*/  IMAD.SHL.U32 R10, R15, 0x10, RZ ;  /* 0x000000100f0a7824 */ /* 0x000fe400078e00ff */
[----:B------:R-:W-:Y:S01]  /*0200*/  IMAD R11, R2, 0xc0, RZ ;  /* 0x000000c0020b7824 */ /* 0x000fe200078e02ff */
[----:B------:R-:W-:-:S04]  /*0210*/  SHF.R.S32.HI R12, RZ, 0x1f, R9 ;  /* 0x0000001fff0c7819 */ /* 0x000fc80000011409 */
[--C-:B------:R-:W-:Y:S02]  /*0220*/  IADD3 R9, P1, P2, R10, R9, R11.reuse ;  /* 0x000000090a097210 */ /* 0x100fe40007a3e00b */
[----:B------:R-:W-:Y:S02]  /*0230*/  SHF.R.S32.HI R11, RZ, 0x1f, R11 ;  /* 0x0000001fff0b7819 */ /* 0x000fe4000001140b */
[----:B------:R-:W-:Y:S01]  /*0240*/  SHF.R.S32.HI R10, RZ, 0x1f, R10 ;  /* 0x0000001fff0a7819 */ /* 0x000fe2000001140a */
[----:B-1----:R-:W-:-:S03]  /*0250*/  IMAD R7, R2, -0x1420, R3 ;  /* 0xffffebe002077824 */ /* 0x002fc600078e0203 */
[----:B------:R-:W-:Y:S02]  /*0260*/  IADD3.X R6, R10, R12, R11, P1, P2 ;  /* 0x0000000c0a067210 */ /* 0x000fe40000fe440b */
[----:B------:R-:W1:Y:S01]  /*0270*/  LDC.64 R12, c[0x0][0x230] ;  /* 0x00008c00ff0c7b82 */ /* 0x000e620000000a00 */
[C---:B------:R-:W-:Y:S01]  /*0280*/  ISETP.GE.AND P2, PT, R15.reuse, 0x136, PT ;  /* 0x000001360f00780c */ /* 0x040fe20003f46270 */
[----:B------:R-:W-:Y:S01]  /*0290*/  IMAD R7, R2, 0x1360, R7 ;  /* 0x0000136002077824 */ /* 0x000fe200078e0207 */
[----:B------:R-:W-:-:S05]  /*02a0*/  ISETP.GT.AND P1, PT, R15, 0x135, !P0 ;  /* 0x000001350f00780c */ /* 0x000fca0004724270 */
[----:B------:R-:W1:Y:S01]  /*02b0*/  LDC.64 R10, c[0x0][0x238] ;  /* 0x00008e00ff0a7b82 */ /* 0x000e620000000a00 */
[----:B------:R-:W-:Y:S02]  /*02c0*/  ISETP.LT.AND P4, PT, R3, 0x5080, !P2 ;  /* 0x000050800300780c */ /* 0x000fe40005781270 */
[----:B------:R-:W-:Y:S01]  /*02d0*/  LEA R18, P3, R9, UR6, 0x2 ;  /* 0x0000000609127c11 */ /* 0x000fe2000f8610ff */
[----:B-----5:R-:W-:Y:S01]  /*02e0*/  IMAD.WIDE R22, R7, 0x4, R4 ;  /* 0x0000000407167825 */ /* 0x020fe200078e0204 */
[----:B------:R-:W-:Y:S02]  /*02f0*/  CS2R R4, SRZ ;  /* 0x0000000000047805 */ /* 0x000fe4000001ff00 */
[----:B------:R-:W-:Y:S02]  /*0300*/  LEA.HI.X R19, R9, UR7, R6, 0x2, P3 ;  /* 0x0000000709137c11 */ /* 0x000fe400098f1406 */
[----:B------:R-:W-:Y:S01]  /*0310*/  CS2R R6, SRZ ;  /* 0x0000000000067805 */ /* 0x000fe2000001ff00 */
[----:B------:R-:W-:Y:S01]  /*0320*/  IMAD.MOV.U32 R9, RZ, RZ, RZ ;  /* 0x000000ffff097224 */ /* 0x000fe200078e00ff */
[----:B------:R-:W-:Y:S01]  /*0330*/  MOV R2, RZ ;  /* 0x000000ff00027202 */ /* 0x000fe20000000f00 */
[C---:B----4-:R-:W-:Y:S01]  /*0340*/  IMAD.WIDE R16, R15.reuse, 0x4, R16 ;  /* 0x000000040f107825 */ /* 0x050fe200078e0210 */
[----:B------:R-:W4:Y:S04]  /*0350*/  @P1 LDG.E.64 R4, desc[UR4][R18.64+-0x4d80] ;  /* 0xffb2800412041981 */ /* 0x000f28000c1e1b00 */
[----:B------:R5:W4:Y:S01]  /*0360*/  @P4 LDG.E.64 R6, desc[UR4][R22.64] ;  /* 0x0000000416064981 */ /* 0x000b22000c1e1b00 */
[----:B-1----:R-:W-:-:S03]  /*0370*/  IMAD.WIDE R12, R15, 0x4, R12 ;  /* 0x000000040f0c7825 */ /* 0x002fc600078e020c */
[----:B------:R-:W4:Y:S04]  /*0380*/  @!P0 LDG.E.EL R9, desc[UR4][R16.64] ;  /* 0x0000000410098981 */ /* 0x000f28000c2e1900 */
[----:B------:R1:W4:Y:S01]  /*0390*/  @!P0 LDG.E.EL R2, desc[UR4][R16.64] ;  /* 0x0000000410028981 */ /* 0x000322000c2e1900 */
[----:B0-----:R-:W-:Y:S01]  /*03a0*/  IMAD.WIDE R20, R15, 0x4, R10 ;  /* 0x000000040f147825 */ /* 0x001fe200078e020a */
[----:B------:R-:W-:Y:S02]  /*03b0*/  CS2R R14, SRZ ;  /* 0x00000000000e7805 */ /* 0x000fe4000001ff00 */
[----:B------:R-:W-:-:S04]  /*03c0*/  CS2R R10, SRZ ;  /* 0x00000000000a7805 */ /* 0x000fc8000001ff00 */
[----:B------:R-:W4:Y:S01]  /*03d0*/  @!P0 LDG.E.EL R14, desc[UR4][R12.64] ;  /* 0x000000040c0e8981 */ /* 0x000f22000c2e1900 */
[----:B-----5:R-:W-:Y:S01]  /*03e0*/  IMAD.MOV.U32 R22, RZ, RZ, 0x3e800000 ;  /* 0x3e800000ff167424 */ /* 0x020fe200078e00ff */
[----:B-1----:R-:W0:Y:S02]  /*03f0*/  LDC.64 R16, c[0x0][0x240] ;  /* 0x00009000ff107b82 */ /* 0x002e240000000a00 */
[----:B------:R1:W5:Y:S04]  /*0400*/  @!P0 LDG.E.EL R15, desc[UR4][R12.64] ;  /* 0x000000040c0f8981 */ /* 0x000368000c2e1900 */
[----:B------:R-:W5:Y:S04]  /*0410*/  @!P0 LDG.E.EL R11, desc[UR4][R20.64] ;  /* 0x00000004140b8981 */ /* 0x000f68000c2e1900 */
[----:B------:R-:W5:Y:S01]  /*0420*/  @!P0 LDG.E.EL R10, desc[UR4][R20.64] ;  /* 0x00000004140a8981 */ /* 0x000f62000c2e1900 */
[----:B-1----:R-:W1:Y:S01]  /*0430*/  LDC.64 R12, c[0x0][0x248] ;  /* 0x00009200ff0c7b82 */ /* 0x002e620000000a00 */
[----:B0-----:R-:W-:-:S04]  /*0440*/  IMAD.WIDE R16, R3, 0x4, R16 ;  /* 0x0000000403107825 */ /* 0x001fc800078e0210 */
[----:B-1----:R-:W-:-:S04]  /*0450*/  IMAD.WIDE R12, R3, 0x4, R12 ;  /* 0x00000004030c7825 */ /* 0x002fc800078e020c */
[----:B--2---:R-:W-:-:S04]  /*0460*/  FADD R0, R0, 9.9999997473787516356e-06 ;  /* 0x3727c5ac00007421 */ /* 0x004fc80000000000 */
[----:B------:R-:W0:Y:S01]  /*0470*/  MUFU.SQRT R18, R0 ;  /* 0x0000000000127308 */ /* 0x000e220000002000 */
[----:B---3--:R-:W-:-:S07]  /*0480*/  FADD R8, R8, 9.9999997473787516356e-06 ;  /* 0x3727c5ac08087421 */ /* 0x008fce0000000000 */
[----:B------:R-:W1:Y:S01]  /*0490*/  MUFU.SQRT R19, R8 ;  /* 0x0000000800137308 */ /* 0x000e620000002000 */
[C---:B0-----:R-:W-:Y:S02]  /*04a0*/  FSETP.GT.AND P6, PT, R18.reuse, 8.50705917302346158658e+37, PT ;  /* 0x7e8000001200780b */ /* 0x041fe40003fc4000 */
[----:B------:R-:W-:Y:S02]  /*04b0*/  FSETP.GEU.AND P3, PT, R18, 1.175494350822287508e-38, PT ;  /* 0x008000001200780b */ /* 0x000fe40003f6e000 */
[----:B------:R-:W-:Y:S02]  /*04c0*/  FSEL R23, R22, 1, P6 ;  /* 0x3f80000016177808 */ /* 0x000fe40003000000 */
[----:B-1----:R-:W-:-:S07]  /*04d0*/  FSETP.GT.AND P5, PT, R19, 8.50705917302346158658e+37, PT ;  /* 0x7e8000001300780b */ /* 0x002fce0003fa4000 */
[----:B------:R-:W-:Y:S01]  /*04e0*/  @P6 FMUL R18, R18, 0.25 ;  /* 0x3e80000012126820 */ /* 0x000fe20000400000 */
[----:B------:R-:W-:-:S03]  /*04f0*/  FSETP.GEU.AND P6, PT, R19, 1.175494350822287508e-38, PT ;  /* 0x008000001300780b */ /* 0x000fc60003fce000 */
[----:B------:R-:W-:Y:S02]  /*0500*/  @!P3 FMUL R18, R18, 16777216 ;  /* 0x4b8000001212b820 */ /* 0x000fe40000400000 */
[----:B------:R-:W-:-:S08]  /*0510*/  @P5 FMUL R19, R19, 0.25 ;  /* 0x3e80000013135820 */ /* 0x000fd00000400000 */
[----:B------:R-:W-:Y:S01]  /*0520*/  @!P6 FMUL R19, R19, 16777216 ;  /* 0x4b8000001313e820 */ /* 0x000fe20000400000 */
[----:B------:R-:W0:Y:S01]  /*0530*/  MUFU.RCP R18, R18 ;  /* 0x0000001200127308 */ /* 0x000e220000001000 */
[----:B------:R-:W-:-:S07]  /*0540*/  FSEL R0, R22, 1, P5 ;  /* 0x3f80000016007808 */ /* 0x000fce0002800000 */
[----:B------:R-:W1:Y:S01]  /*0550*/  MUFU.RCP R19, R19 ;  /* 0x0000001300137308 */ /* 0x000e620000001000 */
[----:B------:R-:W-:Y:S01]  /*0560*/  @!P3 FMUL R23, R23, 16777216 ;  /* 0x4b8000001717b820 */ /* 0x000fe20000400000 */
[----:B------:R-:W-:Y:S01]  /*0570*/  @!P6 FMUL R0, R0, 16777216 ;  /* 0x4b8000000000e820 */ /* 0x000fe20000400000 */
[----:B----4-:R-:W-:Y:S02]  /*0580*/  SEL R6, R6, RZ, P4 ;  /* 0x000000ff06067207 */ /* 0x010fe40002000000 */
[----:B------:R-:W-:Y:S02]  /*0590*/  SEL R7, R7, RZ, P4 ;  /* 0x000000ff07077207 */ /* 0x000fe40002000000 */
[----:B------:R-:W-:Y:S02]  /*05a0*/  @P2 SEL R6, R4, RZ, P1 ;  /* 0x000000ff04062207 */ /* 0x000fe40000800000 */
[----:B------:R-:W-:Y:S01]  /*05b0*/  @P2 SEL R7, R5, RZ, P1 ;  /* 0x000000ff05072207 */ /* 0x000fe20000800000 */
[----:B0-----:R-:W-:Y:S01]  /*05c0*/  FMUL R18, R18, R23 ;  /* 0x0000001712127220 */ /* 0x001fe20000400000 */
[----:B-1----:R-:W-:Y:S01]  /*05d0*/  FMUL R19, R19, R0 ;  /* 0x0000000013137220 */ /* 0x002fe20000400000 */
[----:B------:R-:W-:-:S02]  /*05e0*/  FADD R9, R6, -R9 ;  /* 0x8000000906097221 */ /* 0x000fc40000000000 */
[----:B------:R-:W-:Y:S02]  /*05f0*/  FADD R2, R7, -R2 ;  /* 0x8000000207027221 */ /* 0x000fe40000000000 */
[----:B------:R-:W-:Y:S02]  /*0600*/  FMUL R18, R9, R18 ;  /* 0x0000001209127220 */ /* 0x000fe40000400000 */
[----:B------:R-:W-:Y:S01]  /*0610*/  FMUL R19, R2, R19 ;  /* 0x0000001302137220 */ /* 0x000fe20000400000 */
[----:B------:R0:W-:Y:S01]  /*0620*/  @!P0 STG.E.64 desc[UR4][R16.64], R6 ;  /* 0x0000000610008986 */ /* 0x0001e2000c101b04 */
[----:B-----5:R-:W-:Y:S02]  /*0630*/  FFMA R11, R18, R14, R11 ;  /* 0x0000000e120b7223 */ /* 0x020fe4000000000b */
[----:B------:R-:W-:-:S03]  /*0640*/  FFMA R10, R19, R15, R10 ;  /* 0x0000000f130a7223 */ /* 0x000fc6000000000a */
[C---:B------:R-:W-:Y:S02]  /*0650*/  FSETP.GEU.AND P1, PT, R11.reuse, RZ, PT ;  /* 0x000000ff0b00720b */ /* 0x040fe40003f2e000 */
[C---:B------:R-:W-:Y:S02]  /*0660*/  FSETP.GEU.AND P2, PT, R10.reuse, RZ, PT ;  /* 0x000000ff0a00720b */ /* 0x040fe40003f4e000 */
[----:B------:R-:W-:Y:S02]  /*0670*/  FSEL R2, R11, RZ, P1 ;  /* 0x000000ff0b027208 */ /* 0x000fe40000800000 */
[----:B------:R-:W-:Y:S01]  /*0680*/  FSEL R3, R10, RZ, P2 ;  /* 0x000000ff0a037208 */ /* 0x000fe20001000000 */
[----:B0-----:R-:W-:Y:S08]  /*0690*/  @P0 EXIT ;  /* 0x000000000000094d */ /* 0x001ff00003800000 */
[----:B------:R-:W-:Y:S01]  /*06a0*/  STG.E.64 desc[UR4][R12.64], R2 ;  /* 0x000000020c007986 */ /* 0x000fe2000c101b04 */
[----:B------:R-:W-:Y:S05]  /*06b0*/  EXIT ;  /* 0x000000000000794d */ /* 0x000fea0003800000 */
.L_x_0:
[----:B------:R-:W-:-:S00]  /*06c0*/  BRA `(.L_x_0) ;  /* 0xfffffffc00fc7947 */ /* 0x000fc0000383ffff */
[----:B------:R-:W-:-:S00]  /*06d0*/  NOP ;  /* 0x0000000000007918 */ /* 0x000fc00000000000 */
        /* <DEDUP_REMOVED lines=10> */
.L_x_1:


//--------------------- .nv.global.init           --------------------------
	.section	.nv.global.init,"aw",@progbits
.nv.global.init:
	.type		_$_str,@object
	.size		_$_str,(_$_str_$_2 - _$_str)
_$_str:
        /*0000*/ 	.byte	0x5f, 0x5f, 0x43, 0x55, 0x44, 0x41, 0x5f, 0x46, 0x54, 0x5a, 0x00
	.type		_$_str_$_2,@object
	.size		_$_str_$_2,(.L_1 - _$_str_$_2)
_$_str_$_2:
        /*000b*/ 	.byte	0x5f, 0x5f, 0x43, 0x55, 0x44, 0x41, 0x5f, 0x50, 0x52, 0x45, 0x43, 0x5f, 0x53, 0x51, 0x52, 0x54
        /*001b*/ 	.byte	0x00
.L_1:


//--------------------- .nv.constant0.triton_poi_fused__native_batch_norm_legit_no_training_cat_relu_43 --------------------------
	.section	.nv.constant0.triton_poi_fused__native_batch_norm_legit_no_training_cat_relu_43,"a",@progbits
	.sectionflags	@""
	.align	4
.nv.constant0.triton_poi_fused__native_batch_norm_legit_no_training_cat_relu_43:
	.zero		596
